	.headerflags	@"EF_CUDA_TEXMODE_UNIFIED EF_CUDA_64BIT_ADDRESS EF_CUDA_ACCELERATORS EF_CUDA_SM90 EF_CUDA_VIRTUAL_SM(EF_CUDA_SM90)"
	.elftype	@"ET_EXEC"


//--------------------- .nv.info                  --------------------------
	.section	.nv.info,"",@"SHT_CUDA_INFO"
	.align	4


	//----- nvinfo : EIATTR_REGCOUNT
	.align		4
        /*0000*/ 	.byte	0x04, 0x2f
        /*0002*/ 	.short	(.L_1 - .L_0)
	.align		4
.L_0:
        /*0004*/ 	.word	index@(triton_poi_fused_convolution_relu_2)
        /*0008*/ 	.word	0x0000000c


	//----- nvinfo : EIATTR_MIN_STACK_SIZE
	.align		4
.L_1:
        /*000c*/ 	.byte	0x04, 0x12
        /*000e*/ 	.short	(.L_3 - .L_2)
	.align		4
.L_2:
        /*0010*/ 	.word	index@(triton_poi_fused_convolution_relu_2)
        /*0014*/ 	.word	0x00000000


	//----- nvinfo : EIATTR_FRAME_SIZE
	.align		4
.L_3:
        /*0018*/ 	.byte	0x04, 0x11
        /*001a*/ 	.short	(.L_5 - .L_4)
	.align		4
.L_4:
        /*001c*/ 	.word	index@(triton_poi_fused_convolution_relu_2)
        /*0020*/ 	.word	0x00000000


	//----- nvinfo : EIATTR_MIN_STACK_SIZE
	.align		4
.L_5:
        /*0024*/ 	.byte	0x04, 0x12
        /*0026*/ 	.short	(.L_7 - .L_6)
	.align		4
.L_6:
        /*0028*/ 	.word	index@(triton_poi_fused_convolution_relu_2)
        /*002c*/ 	.word	0x00000000
.L_7:


//--------------------- .nv.info.triton_poi_fused_convolution_relu_2 --------------------------
	.section	.nv.info.triton_poi_fused_convolution_relu_2,"",@"SHT_CUDA_INFO"
	.sectionflags	@""
	.align	4


	//----- nvinfo : EIATTR_CUDA_API_VERSION
	.align		4
        /*0000*/ 	.byte	0x04, 0x37
        /*0002*/ 	.short	(.L_9 - .L_8)
.L_8:
        /*0004*/ 	.word	0x0000007c


	//----- nvinfo : EIATTR_KPARAM_INFO
	.align		4
.L_9:
        /*0008*/ 	.byte	0x04, 0x17
        /*000a*/ 	.short	(.L_11 - .L_10)
.L_10:
        /*000c*/ 	.word	0x00000000
        /*0010*/ 	.short	0x0002
        /*0012*/ 	.short	0x0010
        /*0014*/ 	.byte	0x00, 0xf0, 0x11, 0x00


	//----- nvinfo : EIATTR_KPARAM_INFO
	.align		4
.L_11:
        /*0018*/ 	.byte	0x04, 0x17
        /*001a*/ 	.short	(.L_13 - .L_12)
.L_12:
        /*001c*/ 	.word	0x00000000
        /*0020*/ 	.short	0x0001
        /*0022*/ 	.short	0x0008
        /*0024*/ 	.byte	0x00, 0xf4, 0x21, 0x00


	//----- nvinfo : EIATTR_KPARAM_INFO
	.align		4
.L_13:
        /*0028*/ 	.byte	0x04, 0x17
        /*002a*/ 	.short	(.L_15 - .L_14)
.L_14:
        /*002c*/ 	.word	0x00000000
        /*0030*/ 	.short	0x0000
        /*0032*/ 	.short	0x0000
        /*0034*/ 	.byte	0x00, 0xf4, 0x21, 0x00


	//----- nvinfo : EIATTR_SPARSE_MMA_MASK
	.align		4
.L_15:
        /*0038*/ 	.byte	0x03, 0x50
        /*003a*/ 	.short	0x0000


	//----- nvinfo : EIATTR_MAXREG_COUNT
	.align		4
        /*003c*/ 	.byte	0x03, 0x1b
        /*003e*/ 	.short	0x00ff


	//----- nvinfo : EIATTR_EXIT_INSTR_OFFSETS
	.align		4
        /*0040*/ 	.byte	0x04, 0x1c
        /*0042*/ 	.short	(.L_17 - .L_16)


	//   ....[0]....
.L_16:
        /*0044*/ 	.word	0x00000190


	//   ....[1]....
        /*0048*/ 	.word	0x000001b0


	//----- nvinfo : EIATTR_REQNTID
	.align		4
.L_17:
        /*004c*/ 	.byte	0x04, 0x10
        /*004e*/ 	.short	(.L_19 - .L_18)
.L_18:
        /*0050*/ 	.word	0x00000080
        /*0054*/ 	.word	0x00000001
        /*0058*/ 	.word	0x00000001


	//----- nvinfo : EIATTR_CBANK_PARAM_SIZE
	.align		4
.L_19:
        /*005c*/ 	.byte	0x03, 0x19
        /*005e*/ 	.short	0x0014


	//----- nvinfo : EIATTR_PARAM_CBANK
	.align		4
        /*0060*/ 	.byte	0x04, 0x0a
        /*0062*/ 	.short	(.L_21 - .L_20)
	.align		4
.L_20:
        /*0064*/ 	.word	index@(.nv.constant0.triton_poi_fused_convolution_relu_2)
        /*0068*/ 	.short	0x0210
        /*006a*/ 	.short	0x0014


	//----- nvinfo : EIATTR_SW_WAR
	.align		4
.L_21:
        /*006c*/ 	.byte	0x04, 0x36
        /*006e*/ 	.short	(.L_23 - .L_22)
.L_22:
        /*0070*/ 	.word	0x00000008
.L_23:


//--------------------- .nv.callgraph             --------------------------
	.section	.nv.callgraph,"",@"SHT_CUDA_CALLGRAPH"
	.align	4
	.sectionentsize	8
	.align		4
        /*0000*/ 	.word	0x00000000
	.align		4
        /*0004*/ 	.word	0xffffffff
	.align		4
        /*0008*/ 	.word	0x00000000
	.align		4
        /*000c*/ 	.word	0xfffffffe
	.align		4
        /*0010*/ 	.word	0x00000000
	.align		4
        /*0014*/ 	.word	0xfffffffd
	.align		4
        /*0018*/ 	.word	0x00000000
	.align		4
        /*001c*/ 	.word	0xfffffffc


//--------------------- .text.triton_poi_fused_convolution_relu_2 --------------------------
	.section	.text.triton_poi_fused_convolution_relu_2,"ax",@progbits
	.align	128
        .global         triton_poi_fused_convolution_relu_2
        .type           triton_poi_fused_convolution_relu_2,@function
        .size           triton_poi_fused_convolution_relu_2,(.L_x_1 - triton_poi_fused_convolution_relu_2)
        .other          triton_poi_fused_convolution_relu_2,@"STO_CUDA_ENTRY STV_DEFAULT"
triton_poi_fused_convolution_relu_2:
.text.triton_poi_fused_convolution_relu_2:
[----:B------:R-:W0:Y:S02]  /*0000*/  LDC R1, c[0x0][0x28] ;  /* 0x00000a00ff017b82 */ /* 0x000e240000000800 */
[----:B------:R-:W1:Y:S01]  /*0010*/  S2R R0, SR_TID.X ;  /* 0x0000000000007919 */ /* 0x000e620000002100 */
[----:B------:R-:W2:Y:S01]  /*0020*/  LDC.64 R2, c[0x0][0x210] ;  /* 0x00008400ff027b82 */ /* 0x000ea20000000a00 */
[----:B------:R-:W-:Y:S01]  /*0030*/  ULDC.64 UR4, c[0x0][0x208] ;  /* 0x0000820000047ab9 */ /* 0x000fe20000000a00 */
[----:B------:R-:W3:Y:S06]  /*0040*/  S2R R7, SR_CTAID.X ;  /* 0x0000000000077919 */ /* 0x000eec0000002500 */
[----:B------:R-:W4:Y:S01]  /*0050*/  LDC.64 R4, c[0x0][0x218] ;  /* 0x00008600ff047b82 */ /* 0x000f220000000a00 */
[----:B-1----:R-:W-:-:S05]  /*0060*/  LOP3.LUT R0, R0, 0x7f, RZ, 0xc0, !PT ;  /* 0x0000007f00007812 */ /* 0x002fca00078ec0ff */
[----:B---3--:R-:W-:-:S04]  /*0070*/  IMAD R7, R7, 0x80, R0 ;  /* 0x0000008007077824 */ /* 0x008fc800078e0200 */
[C---:B------:R-:W-:Y:S01]  /*0080*/  IMAD.HI R0, R7.reuse, 0x1948b0fd, RZ ;  /* 0x1948b0fd07007827 */ /* 0x040fe200078e02ff */
[----:B------:R-:W-:-:S03]  /*0090*/  ISETP.GE.AND P1, PT, R7, 0x1440, PT ;  /* 0x000014400700780c */ /* 0x000fc60003f26270 */
[----:B--2---:R-:W-:Y:S01]  /*00a0*/  IMAD.WIDE R2, R7, 0x4, R2 ;  /* 0x0000000407027825 */ /* 0x004fe200078e0202 */
[----:B------:R-:W-:-:S03]  /*00b0*/  SHF.R.U32.HI R9, RZ, 0x1f, R0 ;  /* 0x0000001fff097819 */ /* 0x000fc60000011600 */
[----:B------:R-:W-:Y:S01]  /*00c0*/  IMAD.MOV.U32 R7, RZ, RZ, RZ ;  /* 0x000000ffff077224 */ /* 0x000fe200078e00ff */
[----:B------:R-:W-:-:S04]  /*00d0*/  LEA.HI.SX32 R9, R0, R9, 0x1d ;  /* 0x0000000900097211 */ /* 0x000fc800078feaff */
[----:B------:R-:W-:-:S04]  /*00e0*/  SHF.R.S32.HI R0, RZ, 0x1f, R9 ;  /* 0x0000001fff007819 */ /* 0x000fc80000011409 */
[----:B------:R-:W-:-:S04]  /*00f0*/  LEA.HI R0, R0, R9, RZ, 0x4 ;  /* 0x0000000900007211 */ /* 0x000fc800078f20ff */
[----:B------:R-:W-:-:S05]  /*0100*/  LOP3.LUT R0, R0, 0xfffffff0, RZ, 0xc0, !PT ;  /* 0xfffffff000007812 */ /* 0x000fca00078ec0ff */
[----:B------:R-:W-:Y:S02]  /*0110*/  IMAD.IADD R9, R9, 0x1, -R0 ;  /* 0x0000000109097824 */ /* 0x000fe400078e0a00 */
[----:B------:R-:W-:Y:S02]  /*0120*/  IMAD.MOV.U32 R0, RZ, RZ, RZ ;  /* 0x000000ffff007224 */ /* 0x000fe400078e00ff */
[----:B----4-:R-:W-:-:S04]  /*0130*/  IMAD.WIDE R4, R9, 0x4, R4 ;  /* 0x0000000409047825 */ /* 0x010fc800078e0204 */
[----:B------:R-:W2:Y:S04]  /*0140*/  @!P1 LDG.E R0, desc[UR4][R2.64] ;  /* 0x0000000402009981 */ /* 0x000ea8000c1e1900 */
[----:B------:R-:W2:Y:S02]  /*0150*/  @!P1 LDG.E.EL R7, desc[UR4][R4.64] ;  /* 0x0000000404079981 */ /* 0x000ea4000c2e1900 */
[----:B--2---:R-:W-:Y:S01]  /*0160*/  FADD R6, R7, R0 ;  /* 0x0000000007067221 */ /* 0x004fe20000000000 */
[----:B------:R-:W-:-:S04]  /*0170*/  FSETP.GEU.AND P0, PT, R0, -R7, PT ;  /* 0x800000070000720b */ /* 0x000fc80003f0e000 */
[----:B------:R-:W-:Y:S01]  /*0180*/  FSEL R7, R6, RZ, P0 ;  /* 0x000000ff06077208 */ /* 0x000fe20000000000 */
[----:B------:R-:W-:Y:S08]  /*0190*/  @P1 EXIT ;  /* 0x000000000000194d */ /* 0x000ff00003800000 */
[----:B------:R-:W-:Y:S01]  /*01a0*/  STG.E desc[UR4][R2.64], R7 ;  /* 0x0000000702007986 */ /* 0x000fe2000c101904 */
[----:B------:R-:W-:Y:S05]  /*01b0*/  EXIT ;  /* 0x000000000000794d */ /* 0x000fea0003800000 */
.L_x_0:
[----:B------:R-:W-:-:S00]  /*01c0*/  BRA `(.L_x_0) ;  /* 0xfffffffc00fc7947 */ /* 0x000fc0000383ffff */
[----:B------:R-:W-:-:S00]  /*01d0*/  NOP ;  /* 0x0000000000007918 */ /* 0x000fc00000000000 */
        /* <DEDUP_REMOVED lines=10> */
.L_x_1:


//--------------------- .nv.constant0.triton_poi_fused_convolution_relu_2 --------------------------
	.section	.nv.constant0.triton_poi_fused_convolution_relu_2,"a",@progbits
	.sectionflags	@""
	.align	4
.nv.constant0.triton_poi_fused_convolution_relu_2:
	.zero		548
